	.headerflags	@"EF_CUDA_TEXMODE_UNIFIED EF_CUDA_64BIT_ADDRESS EF_CUDA_ACCELERATORS EF_CUDA_SM90 EF_CUDA_VIRTUAL_SM(EF_CUDA_SM90)"
	.elftype	@"ET_EXEC"


//--------------------- .nv.info                  --------------------------
	.section	.nv.info,"",@"SHT_CUDA_INFO"
	.align	4


	//----- nvinfo : EIATTR_REGCOUNT
	.align		4
        /*0000*/ 	.byte	0x04, 0x2f
        /*0002*/ 	.short	(.L_1 - .L_0)
	.align		4
.L_0:
        /*0004*/ 	.word	index@(triton_poi_fused_avg_pool2d_37)
        /*0008*/ 	.word	0x00000020


	//----- nvinfo : EIATTR_MIN_STACK_SIZE
	.align		4
.L_1:
        /*000c*/ 	.byte	0x04, 0x12
        /*000e*/ 	.short	(.L_3 - .L_2)
	.align		4
.L_2:
        /*0010*/ 	.word	index@(triton_poi_fused_avg_pool2d_37)
        /*0014*/ 	.word	0x00000000


	//----- nvinfo : EIATTR_FRAME_SIZE
	.align		4
.L_3:
        /*0018*/ 	.byte	0x04, 0x11
        /*001a*/ 	.short	(.L_5 - .L_4)
	.align		4
.L_4:
        /*001c*/ 	.word	index@(triton_poi_fused_avg_pool2d_37)
        /*0020*/ 	.word	0x00000000


	//----- nvinfo : EIATTR_MIN_STACK_SIZE
	.align		4
.L_5:
        /*0024*/ 	.byte	0x04, 0x12
        /*0026*/ 	.short	(.L_7 - .L_6)
	.align		4
.L_6:
        /*0028*/ 	.word	index@(triton_poi_fused_avg_pool2d_37)
        /*002c*/ 	.word	0x00000000
.L_7:


//--------------------- .nv.info.triton_poi_fused_avg_pool2d_37 --------------------------
	.section	.nv.info.triton_poi_fused_avg_pool2d_37,"",@"SHT_CUDA_INFO"
	.sectionflags	@""
	.align	4


	//----- nvinfo : EIATTR_CUDA_API_VERSION
	.align		4
        /*0000*/ 	.byte	0x04, 0x37
        /*0002*/ 	.short	(.L_9 - .L_8)
.L_8:
        /*0004*/ 	.word	0x0000007c


	//----- nvinfo : EIATTR_KPARAM_INFO
	.align		4
.L_9:
        /*0008*/ 	.byte	0x04, 0x17
        /*000a*/ 	.short	(.L_11 - .L_10)
.L_10:
        /*000c*/ 	.word	0x00000000
        /*0010*/ 	.short	0x0002
        /*0012*/ 	.short	0x0010
        /*0014*/ 	.byte	0x00, 0xf0, 0x11, 0x00


	//----- nvinfo : EIATTR_KPARAM_INFO
	.align		4
.L_11:
        /*0018*/ 	.byte	0x04, 0x17
        /*001a*/ 	.short	(.L_13 - .L_12)
.L_12:
        /*001c*/ 	.word	0x00000000
        /*0020*/ 	.short	0x0001
        /*0022*/ 	.short	0x0008
        /*0024*/ 	.byte	0x00, 0xf4, 0x21, 0x00


	//----- nvinfo : EIATTR_KPARAM_INFO
	.align		4
.L_13:
        /*0028*/ 	.byte	0x04, 0x17
        /*002a*/ 	.short	(.L_15 - .L_14)
.L_14:
        /*002c*/ 	.word	0x00000000
        /*0030*/ 	.short	0x0000
        /*0032*/ 	.short	0x0000
        /*0034*/ 	.byte	0x00, 0xf4, 0x21, 0x00


	//----- nvinfo : EIATTR_SPARSE_MMA_MASK
	.align		4
.L_15:
        /*0038*/ 	.byte	0x03, 0x50
        /*003a*/ 	.short	0x0000


	//----- nvinfo : EIATTR_MAXREG_COUNT
	.align		4
        /*003c*/ 	.byte	0x03, 0x1b
        /*003e*/ 	.short	0x00ff


	//----- nvinfo : EIATTR_EXIT_INSTR_OFFSETS
	.align		4
        /*0040*/ 	.byte	0x04, 0x1c
        /*0042*/ 	.short	(.L_17 - .L_16)


	//   ....[0]....
.L_16:
        /*0044*/ 	.word	0x00001870


	//   ....[1]....
        /*0048*/ 	.word	0x00001890


	//----- nvinfo : EIATTR_REQNTID
	.align		4
.L_17:
        /*004c*/ 	.byte	0x04, 0x10
        /*004e*/ 	.short	(.L_19 - .L_18)
.L_18:
        /*0050*/ 	.word	0x00000080
        /*0054*/ 	.word	0x00000001
        /*0058*/ 	.word	0x00000001


	//----- nvinfo : EIATTR_CBANK_PARAM_SIZE
	.align		4
.L_19:
        /*005c*/ 	.byte	0x03, 0x19
        /*005e*/ 	.short	0x0014


	//----- nvinfo : EIATTR_PARAM_CBANK
	.align		4
        /*0060*/ 	.byte	0x04, 0x0a
        /*0062*/ 	.short	(.L_21 - .L_20)
	.align		4
.L_20:
        /*0064*/ 	.word	index@(.nv.constant0.triton_poi_fused_avg_pool2d_37)
        /*0068*/ 	.short	0x0210
        /*006a*/ 	.short	0x0014


	//----- nvinfo : EIATTR_SW_WAR
	.align		4
.L_21:
        /*006c*/ 	.byte	0x04, 0x36
        /*006e*/ 	.short	(.L_23 - .L_22)
.L_22:
        /*0070*/ 	.word	0x00000008
.L_23:


//--------------------- .nv.callgraph             --------------------------
	.section	.nv.callgraph,"",@"SHT_CUDA_CALLGRAPH"
	.align	4
	.sectionentsize	8
	.align		4
        /*0000*/ 	.word	0x00000000
	.align		4
        /*0004*/ 	.word	0xffffffff
	.align		4
        /*0008*/ 	.word	0x00000000
	.align		4
        /*000c*/ 	.word	0xfffffffe
	.align		4
        /*0010*/ 	.word	0x00000000
	.align		4
        /*0014*/ 	.word	0xfffffffd
	.align		4
        /*0018*/ 	.word	0x00000000
	.align		4
        /*001c*/ 	.word	0xfffffffc


//--------------------- .text.triton_poi_fused_avg_pool2d_37 --------------------------
	.section	.text.triton_poi_fused_avg_pool2d_37,"ax",@progbits
	.align	128
        .global         triton_poi_fused_avg_pool2d_37
        .type           triton_poi_fused_avg_pool2d_37,@function
        .size           triton_poi_fused_avg_pool2d_37,(.L_x_1 - triton_poi_fused_avg_pool2d_37)
        .other          triton_poi_fused_avg_pool2d_37,@"STO_CUDA_ENTRY STV_DEFAULT"
triton_poi_fused_avg_pool2d_37:
.text.triton_poi_fused_avg_pool2d_37:
[----:B------:R-:W0:Y:S02]  /*0000*/  LDC R1, c[0x0][0x28] ;  /* 0x00000a00ff017b82 */ /* 0x000e240000000800 */
[----:B------:R-:W1:Y:S01]  /*0010*/  S2R R0, SR_TID.X ;  /* 0x0000000000007919 */ /* 0x000e620000002100 */
[----:B------:R-:W-:Y:S01]  /*0020*/  IMAD.MOV.U32 R22, RZ, RZ, RZ ;  /* 0x000000ffff167224 */ /* 0x000fe200078e00ff */
[----:B------:R-:W2:Y:S01]  /*0030*/  LDC.64 R24, c[0x0][0x210] ;  /* 0x00008400ff187b82 */ /* 0x000ea20000000a00 */
[----:B------:R-:W-:Y:S01]  /*0040*/  CS2R R8, SRZ ;  /* 0x0000000000087805 */ /* 0x000fe2000001ff00 */
[----:B------:R-:W3:Y:S01]  /*0050*/  S2R R23, SR_CTAID.X ;  /* 0x0000000000177919 */ /* 0x000ee20000002500 */
[----:B------:R-:W-:Y:S01]  /*0060*/  CS2R R10, SRZ ;  /* 0x00000000000a7805 */ /* 0x000fe2000001ff00 */
[----:B------:R-:W-:Y:S01]  /*0070*/  ULDC.64 UR4, c[0x0][0x208] ;  /* 0x0000820000047ab9 */ /* 0x000fe20000000a00 */
[----:B-1----:R-:W-:-:S05]  /*0080*/  IMAD.SHL.U32 R0, R0, 0x4, RZ ;  /* 0x0000000400007824 */ /* 0x002fca00078e00ff */
[----:B------:R-:W-:-:S05]  /*0090*/  LOP3.LUT R0, R0, 0x1fc, RZ, 0xc0, !PT ;  /* 0x000001fc00007812 */ /* 0x000fca00078ec0ff */
[----:B---3--:R-:W-:-:S04]  /*00a0*/  IMAD R23, R23, 0x400, R0 ;  /* 0x0000040017177824 */ /* 0x008fc800078e0200 */
[----:B------:R-:W-:-:S04]  /*00b0*/  IMAD.HI R2, R23, 0x2aaaaaab, RZ ;  /* 0x2aaaaaab17027827 */ /* 0x000fc800078e02ff */
[----:B------:R-:W-:Y:S01]  /*00c0*/  IMAD.HI R0, R23, -0x5f5f5f5f, R22 ;  /* 0xa0a0a0a117007827 */ /* 0x000fe200078e0216 */
[----:B------:R-:W-:-:S03]  /*00d0*/  SHF.R.U32.HI R3, RZ, 0x1f, R2 ;  /* 0x0000001fff037819 */ /* 0x000fc60000011602 */
[C---:B------:R-:W-:Y:S01]  /*00e0*/  VIADD R13, R23.reuse, 0xffffca00 ;  /* 0xffffca00170d7836 */ /* 0x040fe20000000000 */
[----:B------:R-:W-:Y:S01]  /*00f0*/  LEA.HI.SX32 R2, R2, R3, 0x19 ;  /* 0x0000000302027211 */ /* 0x000fe200078fcaff */
[----:B------:R-:W-:Y:S01]  /*0100*/  VIADD R15, R23, 0xffffcd00 ;  /* 0xffffcd00170f7836 */ /* 0x000fe20000000000 */
[----:B------:R-:W-:Y:S01]  /*0110*/  SHF.R.U32.HI R3, RZ, 0x1f, R0 ;  /* 0x0000001fff037819 */ /* 0x000fe20000011600 */
[----:B--2---:R-:W-:-:S03]  /*0120*/  IMAD.WIDE R12, R13, 0x4, R24 ;  /* 0x000000040d0c7825 */ /* 0x004fc600078e0218 */
[----:B------:R-:W-:Y:S01]  /*0130*/  LEA.HI.SX32 R3, R0, R3, 0x13 ;  /* 0x0000000300037211 */ /* 0x000fe200078f9aff */
[----:B------:R-:W-:-:S04]  /*0140*/  IMAD.HI R4, R2, 0x78787879, RZ ;  /* 0x7878787902047827 */ /* 0x000fc800078e02ff */
[----:B------:R-:W-:Y:S01]  /*0150*/  IMAD.HI R0, R3, 0x78787879, RZ ;  /* 0x7878787903007827 */ /* 0x000fe200078e02ff */
[----:B------:R-:W-:-:S03]  /*0160*/  SHF.R.U32.HI R5, RZ, 0x1f, R4 ;  /* 0x0000001fff057819 */ /* 0x000fc60000011604 */
[----:B------:R-:W-:Y:S01]  /*0170*/  IMAD.WIDE R14, R15, 0x4, R24 ;  /* 0x000000040f0e7825 */ /* 0x000fe200078e0218 */
[----:B------:R-:W-:Y:S02]  /*0180*/  LEA.HI.SX32 R7, R4, R5, 0x1d ;  /* 0x0000000504077211 */ /* 0x000fe400078feaff */
[----:B------:R-:W-:-:S03]  /*0190*/  SHF.R.U32.HI R5, RZ, 0x1f, R0 ;  /* 0x0000001fff057819 */ /* 0x000fc60000011600 */
[----:B------:R-:W-:Y:S01]  /*01a0*/  IMAD R2, R7, -0x11, R2 ;  /* 0xffffffef07027824 */ /* 0x000fe200078e0202 */
[----:B------:R-:W-:Y:S02]  /*01b0*/  LEA.HI.SX32 R0, R0, R5, 0x1d ;  /* 0x0000000500007211 */ /* 0x000fe400078feaff */
[----:B------:R-:W-:Y:S02]  /*01c0*/  CS2R R4, SRZ ;  /* 0x0000000000047805 */ /* 0x000fe4000001ff00 */
[----:B------:R-:W-:Y:S02]  /*01d0*/  CS2R R6, SRZ ;  /* 0x0000000000067805 */ /* 0x000fe4000001ff00 */
[----:B------:R-:W-:Y:S01]  /*01e0*/  ISETP.GT.AND P0, PT, R2, RZ, PT ;  /* 0x000000ff0200720c */ /* 0x000fe20003f04270 */
[----:B------:R-:W-:Y:S01]  /*01f0*/  IMAD R21, R0, -0x11, R3 ;  /* 0xffffffef00157824 */ /* 0x000fe200078e0203 */
[----:B------:R-:W-:-:S04]  /*0200*/  ISETP.GT.AND P1, PT, R2, -0x1, PT ;  /* 0xffffffff0200780c */ /* 0x000fc80003f24270 */
[C---:B------:R-:W-:Y:S02]  /*0210*/  ISETP.GT.AND P3, PT, R21.reuse, RZ, P0 ;  /* 0x000000ff1500720c */ /* 0x040fe40000764270 */
[----:B------:R-:W-:Y:S02]  /*0220*/  ISETP.GT.AND P1, PT, R21, RZ, P1 ;  /* 0x000000ff1500720c */ /* 0x000fe40000f24270 */
[C---:B------:R-:W-:Y:S02]  /*0230*/  ISETP.LT.AND P3, PT, R23.reuse, 0xd8c00, P3 ;  /* 0x000d8c001700780c */ /* 0x040fe40001f61270 */
[----:B------:R-:W-:-:S11]  /*0240*/  ISETP.LT.AND P6, PT, R23, 0xd8c00, P1 ;  /* 0x000d8c001700780c */ /* 0x000fd60000fc1270 */
[----:B------:R-:W2:Y:S04]  /*0250*/  @P3 LDG.E.128 R4, desc[UR4][R12.64] ;  /* 0x000000040c043981 */ /* 0x000ea8000c1e1d00 */
[----:B------:R1:W3:Y:S01]  /*0260*/  @P6 LDG.E.128 R8, desc[UR4][R14.64] ;  /* 0x000000040e086981 */ /* 0x0002e2000c1e1d00 */
[----:B------:R-:W-:Y:S02]  /*0270*/  VIADD R27, R23, 0x200 ;  /* 0x00000200171b7836 */ /* 0x000fe40000000000 */
[----:B------:R-:W-:Y:S02]  /*0280*/  IMAD.MOV.U32 R26, RZ, RZ, RZ ;  /* 0x000000ffff1a7224 */ /* 0x000fe400078e00ff */
[----:B------:R-:W-:-:S04]  /*0290*/  IMAD.HI R3, R27, 0x2aaaaaab, RZ ;  /* 0x2aaaaaab1b037827 */ /* 0x000fc800078e02ff */
[----:B------:R-:W-:Y:S01]  /*02a0*/  IMAD.HI R0, R27, -0x5f5f5f5f, R26 ;  /* 0xa0a0a0a11b007827 */ /* 0x000fe200078e021a */
[----:B------:R-:W-:Y:S02]  /*02b0*/  SHF.R.U32.HI R16, RZ, 0x1f, R3 ;  /* 0x0000001fff107819 */ /* 0x000fe40000011603 */
[----:B-1----:R-:W-:Y:S01]  /*02c0*/  CS2R R14, SRZ ;  /* 0x00000000000e7805 */ /* 0x002fe2000001ff00 */
[----:B------:R-:W-:Y:S01]  /*02d0*/  VIADD R29, R23, 0xffffcc00 ;  /* 0xffffcc00171d7836 */ /* 0x000fe20000000000 */
[----:B------:R-:W-:Y:S02]  /*02e0*/  LEA.HI.SX32 R16, R3, R16, 0x19 ;  /* 0x0000001003107211 */ /* 0x000fe400078fcaff */
[----:B------:R-:W-:Y:S01]  /*02f0*/  SHF.R.U32.HI R3, RZ, 0x1f, R0 ;  /* 0x0000001fff037819 */ /* 0x000fe20000011600 */
[----:B------:R-:W-:-:S03]  /*0300*/  IMAD.WIDE R28, R29, 0x4, R24 ;  /* 0x000000041d1c7825 */ /* 0x000fc600078e0218 */
[----:B------:R-:W-:Y:S01]  /*0310*/  LEA.HI.SX32 R0, R0, R3, 0x13 ;  /* 0x0000000300007211 */ /* 0x000fe200078f9aff */
[----:B------:R-:W-:-:S04]  /*0320*/  IMAD.HI R17, R16, 0x78787879, RZ ;  /* 0x7878787910117827 */ /* 0x000fc800078e02ff */
[----:B------:R-:W-:Y:S01]  /*0330*/  IMAD.HI R3, R0, 0x78787879, RZ ;  /* 0x7878787900037827 */ /* 0x000fe200078e02ff */
[----:B------:R-:W-:-:S04]  /*0340*/  SHF.R.U32.HI R12, RZ, 0x1f, R17 ;  /* 0x0000001fff0c7819 */ /* 0x000fc80000011611 */
[----:B------:R-:W-:Y:S02]  /*0350*/  LEA.HI.SX32 R17, R17, R12, 0x1d ;  /* 0x0000000c11117211 */ /* 0x000fe400078feaff */
[----:B------:R-:W-:-:S04]  /*0360*/  SHF.R.U32.HI R12, RZ, 0x1f, R3 ;  /* 0x0000001fff0c7819 */ /* 0x000fc80000011603 */
[----:B------:R-:W-:Y:S01]  /*0370*/  LEA.HI.SX32 R13, R3, R12, 0x1d ;  /* 0x0000000c030d7211 */ /* 0x000fe200078feaff */
[----:B------:R-:W-:-:S04]  /*0380*/  IMAD R3, R17, -0x11, R16 ;  /* 0xffffffef11037824 */ /* 0x000fc800078e0210 */
[----:B------:R-:W-:Y:S01]  /*0390*/  IMAD R0, R13, -0x11, R0 ;  /* 0xffffffef0d007824 */ /* 0x000fe200078e0200 */
[C---:B------:R-:W-:Y:S02]  /*03a0*/  ISETP.GT.AND P2, PT, R3.reuse, RZ, PT ;  /* 0x000000ff0300720c */ /* 0x040fe40003f44270 */
[----:B------:R-:W-:Y:S02]  /*03b0*/  CS2R R12, SRZ ;  /* 0x00000000000c7805 */ /* 0x000fe4000001ff00 */
[----:B------:R-:W-:Y:S02]  /*03c0*/  ISETP.GT.AND P1, PT, R3, -0x1, PT ;  /* 0xffffffff0300780c */ /* 0x000fe40003f24270 */
[C---:B------:R-:W-:Y:S02]  /*03d0*/  ISETP.GT.AND P4, PT, R0.reuse, RZ, P2 ;  /* 0x000000ff0000720c */ /* 0x040fe40001784270 */
[----:B------:R-:W-:Y:S02]  /*03e0*/  ISETP.GT.AND P1, PT, R0, RZ, P1 ;  /* 0x000000ff0000720c */ /* 0x000fe40000f24270 */
[----:B------:R-:W-:Y:S01]  /*03f0*/  ISETP.LT.AND P4, PT, R27, 0xd8c00, P4 ;  /* 0x000d8c001b00780c */ /* 0x000fe20002781270 */
[----:B------:R-:W-:Y:S01]  /*0400*/  VIADD R20, R23, 0xffffcf00 ;  /* 0xffffcf0017147836 */ /* 0x000fe20000000000 */
[----:B------:R-:W-:-:S02]  /*0410*/  ISETP.LT.AND P5, PT, R27, 0xd8c00, P1 ;  /* 0x000d8c001b00780c */ /* 0x000fc40000fa1270 */
[----:B------:R-:W-:Y:S02]  /*0420*/  CS2R R16, SRZ ;  /* 0x0000000000107805 */ /* 0x000fe4000001ff00 */
[----:B------:R-:W-:-:S07]  /*0430*/  CS2R R18, SRZ ;  /* 0x0000000000127805 */ /* 0x000fce000001ff00 */
[----:B------:R1:W4:Y:S02]  /*0440*/  @P4 LDG.E.128 R12, desc[UR4][R28.64] ;  /* 0x000000041c0c4981 */ /* 0x000324000c1e1d00 */
[----:B-1----:R-:W-:-:S04]  /*0450*/  IMAD.WIDE R28, R20, 0x4, R24 ;  /* 0x00000004141c7825 */ /* 0x002fc800078e0218 */
[----:B------:R-:W-:Y:S01]  /*0460*/  VIADD R20, R2, 0x1 ;  /* 0x0000000102147836 */ /* 0x000fe20000000000 */
[----:B------:R1:W5:Y:S04]  /*0470*/  @P5 LDG.E.128 R16, desc[UR4][R28.64] ;  /* 0x000000041c105981 */ /* 0x000368000c1e1d00 */
[----:B------:R-:W-:Y:S02]  /*0480*/  ISETP.GE.U32.AND P1, PT, R20, 0x11, PT ;  /* 0x000000111400780c */ /* 0x000fe40003f26070 */
[----:B--2---:R-:W-:Y:S02]  /*0490*/  SEL R4, R4, RZ, P3 ;  /* 0x000000ff04047207 */ /* 0x004fe40001800000 */
[----:B------:R-:W-:Y:S02]  /*04a0*/  SEL R5, R5, RZ, P3 ;  /* 0x000000ff05057207 */ /* 0x000fe40001800000 */
[----:B------:R-:W-:-:S02]  /*04b0*/  SEL R6, R6, RZ, P3 ;  /* 0x000000ff06067207 */ /* 0x000fc40001800000 */
[----:B------:R-:W-:Y:S02]  /*04c0*/  SEL R7, R7, RZ, P3 ;  /* 0x000000ff07077207 */ /* 0x000fe40001800000 */
[----:B------:R-:W-:Y:S02]  /*04d0*/  ISETP.GT.AND P3, PT, R21, RZ, !P1 ;  /* 0x000000ff1500720c */ /* 0x000fe40004f64270 */
[----:B---3--:R-:W-:Y:S02]  /*04e0*/  SEL R20, R9, RZ, P6 ;  /* 0x000000ff09147207 */ /* 0x008fe40003000000 */
[----:B------:R-:W-:Y:S02]  /*04f0*/  SEL R9, R10, RZ, P6 ;  /* 0x000000ff0a097207 */ /* 0x000fe40003000000 */
[----:B------:R-:W-:Y:S01]  /*0500*/  SEL R8, R8, RZ, P6 ;  /* 0x000000ff08087207 */ /* 0x000fe20003000000 */
[----:B------:R-:W-:Y:S01]  /*0510*/  FADD R20, R5, R20 ;  /* 0x0000001405147221 */ /* 0x000fe20000000000 */
[----:B------:R-:W-:Y:S01]  /*0520*/  SEL R26, R11, RZ, P6 ;  /* 0x000000ff0b1a7207 */ /* 0x000fe20003000000 */
[----:B------:R-:W-:Y:S01]  /*0530*/  FADD R22, R6, R9 ;  /* 0x0000000906167221 */ /* 0x000fe20000000000 */
[C---:B------:R-:W-:Y:S01]  /*0540*/  ISETP.LT.AND P6, PT, R23.reuse, 0xd8c00, P3 ;  /* 0x000d8c001700780c */ /* 0x040fe20001fc1270 */
[----:B------:R-:W-:-:S02]  /*0550*/  VIADD R9, R23, 0xffffd000 ;  /* 0xffffd00017097836 */ /* 0x000fc40000000000 */
[----:B-1----:R-:W-:Y:S01]  /*0560*/  FADD R28, R4, R8 ;  /* 0x00000008041c7221 */ /* 0x002fe20000000000 */
[----:B------:R-:W-:Y:S01]  /*0570*/  FADD R26, R7, R26 ;  /* 0x0000001a071a7221 */ /* 0x000fe20000000000 */
[----:B------:R-:W-:Y:S02]  /*0580*/  CS2R R4, SRZ ;  /* 0x0000000000047805 */ /* 0x000fe4000001ff00 */
[----:B------:R-:W-:Y:S01]  /*0590*/  CS2R R6, SRZ ;  /* 0x0000000000067805 */ /* 0x000fe2000001ff00 */
[----:B------:R-:W-:-:S05]  /*05a0*/  IMAD.WIDE R8, R9, 0x4, R24 ;  /* 0x0000000409087825 */ /* 0x000fca00078e0218 */
[----:B------:R1:W2:Y:S01]  /*05b0*/  @P6 LDG.E.128 R4, desc[UR4][R8.64] ;  /* 0x0000000408046981 */ /* 0x0002a2000c1e1d00 */
[----:B------:R-:W-:-:S05]  /*05c0*/  VIADD R10, R3, 0x1 ;  /* 0x00000001030a7836 */ /* 0x000fca0000000000 */
[----:B------:R-:W-:Y:S02]  /*05d0*/  ISETP.GE.U32.AND P3, PT, R10, 0x11, PT ;  /* 0x000000110a00780c */ /* 0x000fe40003f66070 */
[----:B------:R-:W-:Y:S02]  /*05e0*/  ISETP.GT.AND P0, PT, R21, -0x1, P0 ;  /* 0xffffffff1500780c */ /* 0x000fe40000704270 */
[----:B-1----:R-:W-:Y:S02]  /*05f0*/  CS2R R8, SRZ ;  /* 0x0000000000087805 */ /* 0x002fe4000001ff00 */
[----:B------:R-:W-:Y:S02]  /*0600*/  ISETP.LT.AND P0, PT, R23, 0xd8c00, P0 ;  /* 0x000d8c001700780c */ /* 0x000fe40000701270 */
[----:B----4-:R-:W-:Y:S02]  /*0610*/  SEL R10, R12, RZ, P4 ;  /* 0x000000ff0c0a7207 */ /* 0x010fe40002000000 */
[----:B------:R-:W-:-:S02]  /*0620*/  SEL R12, R13, RZ, P4 ;  /* 0x000000ff0d0c7207 */ /* 0x000fc40002000000 */
[----:B------:R-:W-:Y:S02]  /*0630*/  SEL R13, R14, RZ, P4 ;  /* 0x000000ff0e0d7207 */ /* 0x000fe40002000000 */
[----:B------:R-:W-:Y:S02]  /*0640*/  SEL R14, R15, RZ, P4 ;  /* 0x000000ff0f0e7207 */ /* 0x000fe40002000000 */
[----:B------:R-:W-:-:S04]  /*0650*/  ISETP.GT.AND P4, PT, R0, RZ, !P3 ;  /* 0x000000ff0000720c */ /* 0x000fc80005f84270 */
[----:B------:R-:W-:Y:S02]  /*0660*/  ISETP.LT.AND P4, PT, R27, 0xd8c00, P4 ;  /* 0x000d8c001b00780c */ /* 0x000fe40002781270 */
[----:B-----5:R-:W-:Y:S02]  /*0670*/  SEL R17, R17, RZ, P5 ;  /* 0x000000ff11117207 */ /* 0x020fe40002800000 */
[----:B------:R-:W-:Y:S02]  /*0680*/  SEL R15, R16, RZ, P5 ;  /* 0x000000ff100f7207 */ /* 0x000fe40002800000 */
[----:B------:R-:W-:Y:S01]  /*0690*/  SEL R19, R19, RZ, P5 ;  /* 0x000000ff13137207 */ /* 0x000fe20002800000 */
[----:B------:R-:W-:Y:S01]  /*06a0*/  FADD R12, R12, R17 ;  /* 0x000000110c0c7221 */ /* 0x000fe20000000000 */
[----:B------:R-:W-:Y:S02]  /*06b0*/  VIADD R17, R23, 0xffffd200 ;  /* 0xffffd20017117836 */ /* 0x000fe40000000000 */
[----:B------:R-:W-:Y:S01]  /*06c0*/  FADD R15, R10, R15 ;  /* 0x0000000f0a0f7221 */ /* 0x000fe20000000000 */
[----:B------:R-:W-:Y:S01]  /*06d0*/  CS2R R10, SRZ ;  /* 0x00000000000a7805 */ /* 0x000fe2000001ff00 */
[----:B------:R-:W-:Y:S01]  /*06e0*/  FADD R14, R14, R19 ;  /* 0x000000130e0e7221 */ /* 0x000fe20000000000 */
[----:B------:R-:W-:Y:S01]  /*06f0*/  IMAD.WIDE R16, R17, 0x4, R24 ;  /* 0x0000000411107825 */ /* 0x000fe200078e0218 */
[----:B------:R-:W-:-:S02]  /*0700*/  ISETP.GT.AND P2, PT, R0, -0x1, P2 ;  /* 0xffffffff0000780c */ /* 0x000fc40001744270 */
[----:B------:R-:W-:Y:S02]  /*0710*/  SEL R18, R18, RZ, P5 ;  /* 0x000000ff12127207 */ /* 0x000fe40002800000 */
[----:B------:R1:W3:Y:S01]  /*0720*/  @P4 LDG.E.128 R8, desc[UR4][R16.64] ;  /* 0x0000000410084981 */ /* 0x0002e2000c1e1d00 */
[----:B--2---:R-:W-:Y:S02]  /*0730*/  SEL R5, R5, RZ, P6 ;  /* 0x000000ff05057207 */ /* 0x004fe40003000000 */
[----:B------:R-:W-:Y:S01]  /*0740*/  SEL R7, R7, RZ, P6 ;  /* 0x000000ff07077207 */ /* 0x000fe20003000000 */
[----:B-1----:R-:W-:Y:S01]  /*0750*/  VIADD R17, R23, 0xfffffd00 ;  /* 0xfffffd0017117836 */ /* 0x002fe20000000000 */
[----:B------:R-:W-:Y:S01]  /*0760*/  SEL R19, R4, RZ, P6 ;  /* 0x000000ff04137207 */ /* 0x000fe20003000000 */
[----:B------:R-:W-:Y:S01]  /*0770*/  FADD R20, R20, R5 ;  /* 0x0000000514147221 */ /* 0x000fe20000000000 */
[----:B------:R-:W-:Y:S01]  /*0780*/  SEL R29, R6, RZ, P6 ;  /* 0x000000ff061d7207 */ /* 0x000fe20003000000 */
[----:B------:R-:W-:Y:S01]  /*0790*/  FADD R26, R26, R7 ;  /* 0x000000071a1a7221 */ /* 0x000fe20000000000 */
[----:B------:R-:W-:-:S02]  /*07a0*/  CS2R R4, SRZ ;  /* 0x0000000000047805 */ /* 0x000fc4000001ff00 */
[----:B------:R-:W-:Y:S01]  /*07b0*/  CS2R R6, SRZ ;  /* 0x0000000000067805 */ /* 0x000fe2000001ff00 */
[----:B------:R-:W-:Y:S01]  /*07c0*/  IMAD.WIDE R16, R17, 0x4, R24 ;  /* 0x0000000411107825 */ /* 0x000fe200078e0218 */
[----:B------:R-:W-:-:S03]  /*07d0*/  ISETP.LT.AND P2, PT, R27, 0xd8c00, P2 ;  /* 0x000d8c001b00780c */ /* 0x000fc60001741270 */
[----:B------:R-:W-:Y:S01]  /*07e0*/  FADD R13, R13, R18 ;  /* 0x000000120d0d7221 */ /* 0x000fe20000000000 */
[----:B------:R1:W2:Y:S02]  /*07f0*/  @P0 LDG.E.128 R4, desc[UR4][R16.64] ;  /* 0x0000000410040981 */ /* 0x0002a4000c1e1d00 */
[----:B-1----:R-:W-:-:S04]  /*0800*/  VIADD R17, R23, 0xffffff00 ;  /* 0xffffff0017117836 */ /* 0x002fc80000000000 */
[----:B------:R-:W-:Y:S01]  /*0810*/  IMAD.WIDE R16, R17, 0x4, R24 ;  /* 0x0000000411107825 */ /* 0x000fe200078e0218 */
[----:B------:R-:W-:-:S03]  /*0820*/  ISETP.GE.AND P6, PT, R23, 0xd8c00, PT ;  /* 0x000d8c001700780c */ /* 0x000fc60003fc6270 */
[----:B------:R-:W-:Y:S01]  /*0830*/  FADD R28, R28, R19 ;  /* 0x000000131c1c7221 */ /* 0x000fe20000000000 */
[----:B---3--:R-:W-:Y:S02]  /*0840*/  SEL R8, R8, RZ, P4 ;  /* 0x000000ff08087207 */ /* 0x008fe40002000000 */
[----:B------:R-:W-:Y:S02]  /*0850*/  SEL R9, R9, RZ, P4 ;  /* 0x000000ff09097207 */ /* 0x000fe40002000000 */
[----:B------:R-:W-:Y:S02]  /*0860*/  SEL R10, R10, RZ, P4 ;  /* 0x000000ff0a0a7207 */ /* 0x000fe40002000000 */
[----:B------:R-:W-:Y:S01]  /*0870*/  SEL R11, R11, RZ, P4 ;  /* 0x000000ff0b0b7207 */ /* 0x000fe20002000000 */
[----:B------:R-:W-:Y:S01]  /*0880*/  FADD R15, R15, R8 ;  /* 0x000000080f0f7221 */ /* 0x000fe20000000000 */
[----:B------:R-:W-:Y:S01]  /*0890*/  FADD R12, R12, R9 ;  /* 0x000000090c0c7221 */ /* 0x000fe20000000000 */
[----:B------:R-:W-:Y:S01]  /*08a0*/  FADD R13, R13, R10 ;  /* 0x0000000a0d0d7221 */ /* 0x000fe20000000000 */
[----:B------:R-:W-:Y:S01]  /*08b0*/  CS2R R8, SRZ ;  /* 0x0000000000087805 */ /* 0x000fe2000001ff00 */
[----:B------:R-:W-:Y:S01]  /*08c0*/  FADD R14, R14, R11 ;  /* 0x0000000b0e0e7221 */ /* 0x000fe20000000000 */
[----:B------:R-:W-:-:S06]  /*08d0*/  CS2R R10, SRZ ;  /* 0x00000000000a7805 */ /* 0x000fcc000001ff00 */
[----:B------:R2:W3:Y:S02]  /*08e0*/  @P2 LDG.E.128 R8, desc[UR4][R16.64] ;  /* 0x0000000410082981 */ /* 0x0004e4000c1e1d00 */
[----:B--2---:R-:W-:Y:S02]  /*08f0*/  SEL R17, R4, RZ, P0 ;  /* 0x000000ff04117207 */ /* 0x004fe40000000000 */
[----:B------:R-:W-:Y:S02]  /*0900*/  LOP3.LUT R4, R21, R2, RZ, 0xfc, !PT ;  /* 0x0000000215047212 */ /* 0x000fe400078efcff */
[----:B------:R-:W-:Y:S02]  /*0910*/  SEL R5, R5, RZ, P0 ;  /* 0x000000ff05057207 */ /* 0x000fe40000000000 */
[----:B------:R-:W-:Y:S02]  /*0920*/  SEL R19, R6, RZ, P0 ;  /* 0x000000ff06137207 */ /* 0x000fe40000000000 */
[----:B------:R-:W-:-:S02]  /*0930*/  SEL R7, R7, RZ, P0 ;  /* 0x000000ff07077207 */ /* 0x000fc40000000000 */
[----:B------:R-:W-:Y:S01]  /*0940*/  ISETP.GT.AND P0, PT, R4, -0x1, !P6 ;  /* 0xffffffff0400780c */ /* 0x000fe20007704270 */
[----:B------:R-:W-:Y:S01]  /*0950*/  FADD R20, R20, R5 ;  /* 0x0000000514147221 */ /* 0x000fe20000000000 */
[----:B------:R-:W-:Y:S01]  /*0960*/  FADD R28, R28, R17 ;  /* 0x000000111c1c7221 */ /* 0x000fe20000000000 */
[----:B------:R-:W-:Y:S01]  /*0970*/  FADD R26, R26, R7 ;  /* 0x000000071a1a7221 */ /* 0x000fe20000000000 */
[----:B------:R-:W-:Y:S02]  /*0980*/  CS2R R4, SRZ ;  /* 0x0000000000047805 */ /* 0x000fe4000001ff00 */
[----:B------:R-:W-:Y:S01]  /*0990*/  CS2R R6, SRZ ;  /* 0x0000000000067805 */ /* 0x000fe2000001ff00 */
[----:B------:R-:W-:-:S06]  /*09a0*/  IMAD.WIDE R16, R23, 0x4, R24 ;  /* 0x0000000417107825 */ /* 0x000fcc00078e0218 */
[----:B------:R-:W2:Y:S01]  /*09b0*/  @P0 LDG.E.128 R4, desc[UR4][R16.64] ;  /* 0x0000000410040981 */ /* 0x000ea2000c1e1d00 */
[----:B------:R-:W-:Y:S01]  /*09c0*/  ISETP.GE.AND P5, PT, R27, 0xd8c00, PT ;  /* 0x000d8c001b00780c */ /* 0x000fe20003fa6270 */
[----:B------:R-:W-:-:S04]  /*09d0*/  FADD R22, R22, R29 ;  /* 0x0000001d16167221 */ /* 0x000fc80000000000 */
[----:B------:R-:W-:Y:S01]  /*09e0*/  FADD R22, R22, R19 ;  /* 0x0000001316167221 */ /* 0x000fe20000000000 */
[----:B---3--:R-:W-:-:S05]  /*09f0*/  SEL R8, R8, RZ, P2 ;  /* 0x000000ff08087207 */ /* 0x008fca0001000000 */
[----:B------:R-:W-:Y:S01]  /*0a00*/  FADD R15, R15, R8 ;  /* 0x000000080f0f7221 */ /* 0x000fe20000000000 */
[----:B------:R-:W-:Y:S02]  /*0a10*/  LOP3.LUT R8, R0, R3, RZ, 0xfc, !PT ;  /* 0x0000000300087212 */ /* 0x000fe400078efcff */
[----:B------:R-:W-:Y:S02]  /*0a20*/  SEL R9, R9, RZ, P2 ;  /* 0x000000ff09097207 */ /* 0x000fe40001000000 */
[----:B------:R-:W-:Y:S02]  /*0a30*/  SEL R11, R11, RZ, P2 ;  /* 0x000000ff0b0b7207 */ /* 0x000fe40001000000 */
[----:B------:R-:W-:Y:S02]  /*0a40*/  ISETP.GT.AND P4, PT, R8, -0x1, !P5 ;  /* 0xffffffff0800780c */ /* 0x000fe40006f84270 */
[----:B------:R-:W-:Y:S02]  /*0a50*/  SEL R10, R10, RZ, P2 ;  /* 0x000000ff0a0a7207 */ /* 0x000fe40001000000 */
[----:B------:R-:W-:Y:S01]  /*0a60*/  ISETP.GT.AND P2, PT, R21, -0x1, !P1 ;  /* 0xffffffff1500780c */ /* 0x000fe20004f44270 */
[----:B------:R-:W-:Y:S01]  /*0a70*/  FADD R12, R12, R9 ;  /* 0x000000090c0c7221 */ /* 0x000fe20000000000 */
[----:B------:R-:W-:-:S02]  /*0a80*/  FADD R14, R14, R11 ;  /* 0x0000000b0e0e7221 */ /* 0x000fc40000000000 */
[----:B------:R-:W-:Y:S01]  /*0a90*/  ISETP.LT.AND P2, PT, R23, 0xd8c00, P2 ;  /* 0x000d8c001700780c */ /* 0x000fe20001741270 */
[----:B------:R-:W-:Y:S01]  /*0aa0*/  FADD R13, R13, R10 ;  /* 0x0000000a0d0d7221 */ /* 0x000fe20000000000 */
[----:B--2---:R-:W-:Y:S02]  /*0ab0*/  SEL R5, R5, RZ, P0 ;  /* 0x000000ff05057207 */ /* 0x004fe40000000000 */
[----:B------:R-:W-:Y:S02]  /*0ac0*/  SEL R19, R4, RZ, P0 ;  /* 0x000000ff04137207 */ /* 0x000fe40000000000 */
[----:B------:R-:W-:Y:S01]  /*0ad0*/  SEL R9, R6, RZ, P0 ;  /* 0x000000ff06097207 */ /* 0x000fe20000000000 */
[----:B------:R-:W-:Y:S01]  /*0ae0*/  FADD R20, R20, R5 ;  /* 0x0000000514147221 */ /* 0x000fe20000000000 */
[----:B------:R-:W-:Y:S02]  /*0af0*/  SEL R11, R7, RZ, P0 ;  /* 0x000000ff070b7207 */ /* 0x000fe40000000000 */
[----:B------:R-:W-:-:S02]  /*0b00*/  CS2R R4, SRZ ;  /* 0x0000000000047805 */ /* 0x000fc4000001ff00 */
[----:B------:R-:W-:Y:S01]  /*0b10*/  CS2R R6, SRZ ;  /* 0x0000000000067805 */ /* 0x000fe2000001ff00 */
[----:B------:R-:W-:Y:S01]  /*0b20*/  FADD R28, R28, R19 ;  /* 0x000000131c1c7221 */ /* 0x000fe20000000000 */
[----:B------:R-:W-:Y:S02]  /*0b30*/  VIADD R19, R23, 0x300 ;  /* 0x0000030017137836 */ /* 0x000fe40000000000 */
[----:B------:R-:W-:Y:S01]  /*0b40*/  FADD R22, R22, R9 ;  /* 0x0000000916167221 */ /* 0x000fe20000000000 */
[----:B------:R-:W-:Y:S01]  /*0b50*/  FADD R26, R26, R11 ;  /* 0x0000000b1a1a7221 */ /* 0x000fe20000000000 */
[----:B------:R-:W-:Y:S01]  /*0b60*/  CS2R R8, SRZ ;  /* 0x0000000000087805 */ /* 0x000fe2000001ff00 */
[----:B------:R-:W2:Y:S01]  /*0b70*/  @P4 LDG.E.128 R4, desc[UR4][R16.64+0x800] ;  /* 0x0008000410044981 */ /* 0x000ea2000c1e1d00 */
[----:B------:R-:W-:Y:S01]  /*0b80*/  CS2R R10, SRZ ;  /* 0x00000000000a7805 */ /* 0x000fe2000001ff00 */
[----:B------:R-:W-:-:S05]  /*0b90*/  IMAD.WIDE R18, R19, 0x4, R24 ;  /* 0x0000000413127825 */ /* 0x000fca00078e0218 */
[----:B------:R1:W3:Y:S01]  /*0ba0*/  @P2 LDG.E.128 R8, desc[UR4][R18.64] ;  /* 0x0000000412082981 */ /* 0x0002e2000c1e1d00 */
[----:B------:R-:W-:-:S05]  /*0bb0*/  VIADD R29, R21, 0x1 ;  /* 0x00000001151d7836 */ /* 0x000fca0000000000 */
[----:B------:R-:W-:Y:S01]  /*0bc0*/  ISETP.GE.U32.AND P0, PT, R29, 0x11, PT ;  /* 0x000000111d00780c */ /* 0x000fe20003f06070 */
[C---:B-1----:R-:W-:Y:S02]  /*0bd0*/  VIADD R19, R23.reuse, 0x500 ;  /* 0x0000050017137836 */ /* 0x042fe40000000000 */
[----:B------:R-:W-:Y:S02]  /*0be0*/  VIADD R17, R23, 0x3000 ;  /* 0x0000300017117836 */ /* 0x000fe40000000000 */
[----:B------:R-:W-:Y:S01]  /*0bf0*/  IMAD.WIDE R18, R19, 0x4, R24 ;  /* 0x0000000413127825 */ /* 0x000fe200078e0218 */
[----:B--2---:R-:W-:Y:S02]  /*0c00*/  SEL R7, R7, RZ, P4 ;  /* 0x000000ff07077207 */ /* 0x004fe40002000000 */
[----:B------:R-:W-:Y:S02]  /*0c10*/  SEL R5, R5, RZ, P4 ;  /* 0x000000ff05057207 */ /* 0x000fe40002000000 */
[----:B------:R-:W-:-:S02]  /*0c20*/  SEL R4, R4, RZ, P4 ;  /* 0x000000ff04047207 */ /* 0x000fc40002000000 */
[----:B------:R-:W-:Y:S01]  /*0c30*/  SEL R6, R6, RZ, P4 ;  /* 0x000000ff06067207 */ /* 0x000fe20002000000 */
[----:B------:R-:W-:Y:S01]  /*0c40*/  FADD R16, R14, R7 ;  /* 0x000000070e107221 */ /* 0x000fe20000000000 */
[----:B------:R-:W-:Y:S01]  /*0c50*/  ISETP.GT.AND P4, PT, R0, -0x1, !P3 ;  /* 0xffffffff0000780c */ /* 0x000fe20005f84270 */
[----:B------:R-:W-:Y:S01]  /*0c60*/  FADD R12, R12, R5 ;  /* 0x000000050c0c7221 */ /* 0x000fe20000000000 */
[----:B---3--:R-:W-:Y:S02]  /*0c70*/  SEL R7, R9, RZ, P2 ;  /* 0x000000ff09077207 */ /* 0x008fe40001000000 */
[----:B------:R-:W-:Y:S02]  /*0c80*/  SEL R5, R8, RZ, P2 ;  /* 0x000000ff08057207 */ /* 0x000fe40001000000 */
[----:B------:R-:W-:Y:S02]  /*0c90*/  SEL R9, R10, RZ, P2 ;  /* 0x000000ff0a097207 */ /* 0x000fe40001000000 */
[----:B------:R-:W-:-:S02]  /*0ca0*/  SEL R11, R11, RZ, P2 ;  /* 0x000000ff0b0b7207 */ /* 0x000fc40001000000 */
[----:B------:R-:W-:Y:S02]  /*0cb0*/  ISETP.LT.AND P2, PT, R27, 0xd8c00, P4 ;  /* 0x000d8c001b00780c */ /* 0x000fe40002741270 */
[----:B------:R-:W-:Y:S01]  /*0cc0*/  ISETP.GT.AND P4, PT, R2, RZ, !P0 ;  /* 0x000000ff0200720c */ /* 0x000fe20004784270 */
[----:B------:R-:W-:Y:S01]  /*0cd0*/  FADD R15, R15, R4 ;  /* 0x000000040f0f7221 */ /* 0x000fe20000000000 */
[----:B------:R-:W-:Y:S01]  /*0ce0*/  FADD R13, R13, R6 ;  /* 0x000000060d0d7221 */ /* 0x000fe20000000000 */
[----:B------:R-:W-:Y:S01]  /*0cf0*/  FADD R28, R28, R5 ;  /* 0x000000051c1c7221 */ /* 0x000fe20000000000 */
[----:B------:R-:W-:Y:S01]  /*0d00*/  FADD R20, R20, R7 ;  /* 0x0000000714147221 */ /* 0x000fe20000000000 */
[----:B------:R-:W-:Y:S02]  /*0d10*/  ISETP.LT.AND P4, PT, R23, 0xd8c00, P4 ;  /* 0x000d8c001700780c */ /* 0x000fe40002781270 */
[----:B------:R-:W-:Y:S02]  /*0d20*/  CS2R R4, SRZ ;  /* 0x0000000000047805 */ /* 0x000fe4000001ff00 */
[----:B------:R-:W-:Y:S01]  /*0d30*/  CS2R R6, SRZ ;  /* 0x0000000000067805 */ /* 0x000fe2000001ff00 */
[----:B------:R-:W-:Y:S01]  /*0d40*/  FADD R22, R22, R9 ;  /* 0x0000000916167221 */ /* 0x000fe20000000000 */
[----:B------:R-:W-:Y:S01]  /*0d50*/  FADD R26, R26, R11 ;  /* 0x0000000b1a1a7221 */ /* 0x000fe20000000000 */
[----:B------:R-:W-:-:S02]  /*0d60*/  CS2R R8, SRZ ;  /* 0x0000000000087805 */ /* 0x000fc4000001ff00 */
[----:B------:R-:W-:Y:S01]  /*0d70*/  CS2R R10, SRZ ;  /* 0x00000000000a7805 */ /* 0x000fe2000001ff00 */
[----:B------:R1:W2:Y:S02]  /*0d80*/  @P2 LDG.E.128 R4, desc[UR4][R18.64] ;  /* 0x0000000412042981 */ /* 0x0002a4000c1e1d00 */
[----:B-1----:R-:W-:-:S05]  /*0d90*/  IMAD.WIDE R18, R17, 0x4, R24 ;  /* 0x0000000411127825 */ /* 0x002fca00078e0218 */
[----:B------:R1:W3:Y:S01]  /*0da0*/  @P4 LDG.E.128 R8, desc[UR4][R18.64] ;  /* 0x0000000412084981 */ /* 0x0002e2000c1e1d00 */
[----:B------:R-:W-:Y:S01]  /*0db0*/  VIADD R14, R0, 0x1 ;  /* 0x00000001000e7836 */ /* 0x000fe20000000000 */
[----:B------:R-:W-:-:S04]  /*0dc0*/  ISETP.LT.U32.AND P1, PT, R29, 0x11, !P1 ;  /* 0x000000111d00780c */ /* 0x000fc80004f21070 */
[----:B------:R-:W-:Y:S02]  /*0dd0*/  ISETP.LT.U32.AND P3, PT, R14, 0x11, !P3 ;  /* 0x000000110e00780c */ /* 0x000fe40005f61070 */
[----:B------:R-:W-:-:S04]  /*0de0*/  ISETP.GT.AND P0, PT, R2, -0x1, !P0 ;  /* 0xffffffff0200780c */ /* 0x000fc80004704270 */
[----:B------:R-:W-:Y:S02]  /*0df0*/  ISETP.LT.AND P0, PT, R23, 0xd8c00, P0 ;  /* 0x000d8c001700780c */ /* 0x000fe40000701270 */
[----:B--2---:R-:W-:Y:S02]  /*0e00*/  SEL R4, R4, RZ, P2 ;  /* 0x000000ff04047207 */ /* 0x004fe40001000000 */
[----:B-1----:R-:W-:Y:S02]  /*0e10*/  SEL R19, R5, RZ, P2 ;  /* 0x000000ff05137207 */ /* 0x002fe40001000000 */
[----:B------:R-:W-:Y:S02]  /*0e20*/  SEL R6, R6, RZ, P2 ;  /* 0x000000ff06067207 */ /* 0x000fe40001000000 */
[----:B------:R-:W-:Y:S02]  /*0e30*/  SEL R7, R7, RZ, P2 ;  /* 0x000000ff07077207 */ /* 0x000fe40001000000 */
[----:B------:R-:W-:-:S02]  /*0e40*/  ISETP.GE.U32.AND P2, PT, R14, 0x11, PT ;  /* 0x000000110e00780c */ /* 0x000fc40003f46070 */
[----:B---3--:R-:W-:Y:S02]  /*0e50*/  SEL R17, R8, RZ, P4 ;  /* 0x000000ff08117207 */ /* 0x008fe40002000000 */
[----:B------:R-:W-:Y:S02]  /*0e60*/  SEL R9, R9, RZ, P4 ;  /* 0x000000ff09097207 */ /* 0x000fe40002000000 */
[----:B------:R-:W-:Y:S02]  /*0e70*/  SEL R29, R10, RZ, P4 ;  /* 0x000000ff0a1d7207 */ /* 0x000fe40002000000 */
[----:B------:R-:W-:Y:S02]  /*0e80*/  SEL R5, R11, RZ, P4 ;  /* 0x000000ff0b057207 */ /* 0x000fe40002000000 */
[----:B------:R-:W-:-:S04]  /*0e90*/  ISETP.GT.AND P4, PT, R3, RZ, !P2 ;  /* 0x000000ff0300720c */ /* 0x000fc80005784270 */
[----:B------:R-:W-:Y:S01]  /*0ea0*/  ISETP.LT.AND P4, PT, R27, 0xd8c00, P4 ;  /* 0x000d8c001b00780c */ /* 0x000fe20002781270 */
[----:B------:R-:W-:Y:S02]  /*0eb0*/  VIADD R11, R23, 0x3200 ;  /* 0x00003200170b7836 */ /* 0x000fe40000000000 */
[----:B------:R-:W-:Y:S01]  /*0ec0*/  FADD R4, R15, R4 ;  /* 0x000000040f047221 */ /* 0x000fe20000000000 */
[----:B------:R-:W-:Y:S01]  /*0ed0*/  FADD R19, R12, R19 ;  /* 0x000000130c137221 */ /* 0x000fe20000000000 */
[----:B------:R-:W-:Y:S01]  /*0ee0*/  FADD R6, R13, R6 ;  /* 0x000000060d067221 */ /* 0x000fe20000000000 */
[----:B------:R-:W-:Y:S02]  /*0ef0*/  CS2R R12, SRZ ;  /* 0x00000000000c7805 */ /* 0x000fe4000001ff00 */
[----:B------:R-:W-:Y:S01]  /*0f00*/  CS2R R14, SRZ ;  /* 0x00000000000e7805 */ /* 0x000fe2000001ff00 */
[----:B------:R-:W-:-:S05]  /*0f10*/  IMAD.WIDE R10, R11, 0x4, R24 ;  /* 0x000000040b0a7825 */ /* 0x000fca00078e0218 */
[----:B------:R1:W2:Y:S01]  /*0f20*/  @P4 LDG.E.128 R12, desc[UR4][R10.64] ;  /* 0x000000040a0c4981 */ /* 0x0002a2000c1e1d00 */
[----:B------:R-:W-:Y:S01]  /*0f30*/  FADD R22, R22, R29 ;  /* 0x0000001d16167221 */ /* 0x000fe20000000000 */
[----:B------:R-:W-:Y:S02]  /*0f40*/  VIADD R29, R23, 0x3300 ;  /* 0x00003300171d7836 */ /* 0x000fe40000000000 */
[----:B------:R-:W-:Y:S01]  /*0f50*/  FADD R20, R20, R9 ;  /* 0x0000000914147221 */ /* 0x000fe20000000000 */
[----:B------:R-:W-:Y:S01]  /*0f60*/  FADD R17, R28, R17 ;  /* 0x000000111c117221 */ /* 0x000fe20000000000 */
[----:B------:R-:W-:Y:S01]  /*0f70*/  CS2R R8, SRZ ;  /* 0x0000000000087805 */ /* 0x000fe2000001ff00 */
[----:B------:R-:W-:Y:S01]  /*0f80*/  IMAD.WIDE R28, R29, 0x4, R24 ;  /* 0x000000041d1c7825 */ /* 0x000fe200078e0218 */
[----:B-1----:R-:W-:-:S06]  /*0f90*/  CS2R R10, SRZ ;  /* 0x00000000000a7805 */ /* 0x002fcc000001ff00 */
[----:B------:R-:W3:Y:S01]  /*0fa0*/  @P0 LDG.E.128 R8, desc[UR4][R28.64] ;  /* 0x000000041c080981 */ /* 0x000ee2000c1e1d00 */
[----:B------:R-:W-:Y:S01]  /*0fb0*/  ISETP.GT.AND P2, PT, R3, -0x1, !P2 ;  /* 0xffffffff0300780c */ /* 0x000fe20005744270 */
[----:B------:R-:W-:Y:S01]  /*0fc0*/  FADD R16, R16, R7 ;  /* 0x0000000710107221 */ /* 0x000fe20000000000 */
[C---:B------:R-:W-:Y:S02]  /*0fd0*/  ISETP.LT.AND P3, PT, R27.reuse, 0xd8c00, P3 ;  /* 0x000d8c001b00780c */ /* 0x040fe40001f61270 */
[----:B------:R-:W-:Y:S01]  /*0fe0*/  ISETP.LT.AND P2, PT, R27, 0xd8c00, P2 ;  /* 0x000d8c001b00780c */ /* 0x000fe20001741270 */
[----:B------:R-:W-:Y:S01]  /*0ff0*/  FADD R26, R26, R5 ;  /* 0x000000051a1a7221 */ /* 0x000fe20000000000 */
[----:B------:R-:W-:Y:S02]  /*1000*/  ISETP.LT.AND P1, PT, R23, 0xd8c00, P1 ;  /* 0x000d8c001700780c */ /* 0x000fe40000f21270 */
[----:B--2---:R-:W-:Y:S02]  /*1010*/  SEL R27, R12, RZ, P4 ;  /* 0x000000ff0c1b7207 */ /* 0x004fe40002000000 */
[----:B------:R-:W-:-:S02]  /*1020*/  SEL R7, R14, RZ, P4 ;  /* 0x000000ff0e077207 */ /* 0x000fc40002000000 */
[----:B------:R-:W-:Y:S01]  /*1030*/  SEL R12, R13, RZ, P4 ;  /* 0x000000ff0d0c7207 */ /* 0x000fe20002000000 */
[----:B------:R-:W-:Y:S02]  /*1040*/  VIADD R13, R23, 0x3500 ;  /* 0x00003500170d7836 */ /* 0x000fe40000000000 */
[----:B------:R-:W-:Y:S01]  /*1050*/  FADD R27, R4, R27 ;  /* 0x0000001b041b7221 */ /* 0x000fe20000000000 */
[----:B------:R-:W-:Y:S01]  /*1060*/  FADD R18, R6, R7 ;  /* 0x0000000706127221 */ /* 0x000fe20000000000 */
[----:B------:R-:W-:Y:S01]  /*1070*/  CS2R R4, SRZ ;  /* 0x0000000000047805 */ /* 0x000fe2000001ff00 */
[----:B------:R-:W-:Y:S01]  /*1080*/  FADD R19, R19, R12 ;  /* 0x0000000c13137221 */ /* 0x000fe20000000000 */
[----:B------:R-:W-:Y:S01]  /*1090*/  CS2R R6, SRZ ;  /* 0x0000000000067805 */ /* 0x000fe2000001ff00 */
[----:B------:R-:W-:-:S05]  /*10a0*/  IMAD.WIDE R12, R13, 0x4, R24 ;  /* 0x000000040d0c7825 */ /* 0x000fca00078e0218 */
[----:B------:R1:W2:Y:S01]  /*10b0*/  @P2 LDG.E.128 R4, desc[UR4][R12.64] ;  /* 0x000000040c042981 */ /* 0x0002a2000c1e1d00 */
[----:B---3--:R-:W-:Y:S02]  /*10c0*/  SEL R29, R10, RZ, P0 ;  /* 0x000000ff0a1d7207 */ /* 0x008fe40000000000 */
[----:B------:R-:W-:-:S03]  /*10d0*/  SEL R15, R15, RZ, P4 ;  /* 0x000000ff0f0f7207 */ /* 0x000fc60002000000 */
[----:B------:R-:W-:Y:S01]  /*10e0*/  FADD R22, R22, R29 ;  /* 0x0000001d16167221 */ /* 0x000fe20000000000 */
[----:B------:R-:W-:Y:S02]  /*10f0*/  VIADD R29, R23, 0x3600 ;  /* 0x00003600171d7836 */ /* 0x000fe40000000000 */
[----:B------:R-:W-:Y:S01]  /*1100*/  FADD R16, R16, R15 ;  /* 0x0000000f10107221 */ /* 0x000fe20000000000 */
[----:B------:R-:W-:Y:S02]  /*1110*/  CS2R R14, SRZ ;  /* 0x00000000000e7805 */ /* 0x000fe4000001ff00 */
[----:B-1----:R-:W-:Y:S01]  /*1120*/  CS2R R12, SRZ ;  /* 0x00000000000c7805 */ /* 0x002fe2000001ff00 */
[----:B------:R-:W-:Y:S01]  /*1130*/  IMAD.WIDE R28, R29, 0x4, R24 ;  /* 0x000000041d1c7825 */ /* 0x000fe200078e0218 */
[----:B------:R-:W-:-:S04]  /*1140*/  SEL R9, R9, RZ, P0 ;  /* 0x000000ff09097207 */ /* 0x000fc80000000000 */
[----:B------:R1:W3:Y:S01]  /*1150*/  @P1 LDG.E.128 R12, desc[UR4][R28.64] ;  /* 0x000000041c0c1981 */ /* 0x0002e2000c1e1d00 */
[----:B------:R-:W-:Y:S01]  /*1160*/  SEL R8, R8, RZ, P0 ;  /* 0x000000ff08087207 */ /* 0x000fe20000000000 */
[----:B------:R-:W-:Y:S01]  /*1170*/  FADD R20, R20, R9 ;  /* 0x0000000914147221 */ /* 0x000fe20000000000 */
[----:B------:R-:W-:Y:S01]  /*1180*/  SEL R11, R11, RZ, P0 ;  /* 0x000000ff0b0b7207 */ /* 0x000fe20000000000 */
[----:B------:R-:W-:Y:S02]  /*1190*/  VIADD R9, R23, 0x3800 ;  /* 0x0000380017097836 */ /* 0x000fe40000000000 */
[----:B------:R-:W-:Y:S02]  /*11a0*/  FADD R17, R17, R8 ;  /* 0x0000000811117221 */ /* 0x000fe40000000000 */
[----:B------:R-:W-:-:S04]  /*11b0*/  IMAD.WIDE R24, R9, 0x4, R24 ;  /* 0x0000000409187825 */ /* 0x000fc800078e0218 */
[----:B------:R-:W-:Y:S01]  /*11c0*/  FADD R26, R26, R11 ;  /* 0x0000000b1a1a7221 */ /* 0x000fe20000000000 */
[----:B------:R-:W-:Y:S02]  /*11d0*/  CS2R R8, SRZ ;  /* 0x0000000000087805 */ /* 0x000fe4000001ff00 */
[----:B------:R-:W-:-:S06]  /*11e0*/  CS2R R10, SRZ ;  /* 0x00000000000a7805 */ /* 0x000fcc000001ff00 */
[----:B------:R-:W4:Y:S01]  /*11f0*/  @P3 LDG.E.128 R8, desc[UR4][R24.64] ;  /* 0x0000000418083981 */ /* 0x000f22000c1e1d00 */
[C---:B------:R-:W-:Y:S02]  /*1200*/  ISETP.GT.AND P0, PT, R21.reuse, 0xf, PT ;  /* 0x0000000f1500780c */ /* 0x040fe40003f04270 */
[----:B------:R-:W-:Y:S02]  /*1210*/  ISETP.GE.AND P4, PT, R21, 0x10, PT ;  /* 0x000000101500780c */ /* 0x000fe40003f86270 */
[----:B--2---:R-:W-:-:S05]  /*1220*/  SEL R4, R4, RZ, P2 ;  /* 0x000000ff04047207 */ /* 0x004fca0001000000 */
[----:B------:R-:W-:Y:S01]  /*1230*/  FADD R27, R27, R4 ;  /* 0x000000041b1b7221 */ /* 0x000fe20000000000 */
[----:B------:R-:W-:-:S05]  /*1240*/  VIADD R4, R21, 0x2 ;  /* 0x0000000215047836 */ /* 0x000fca0000000000 */
[----:B------:R-:W-:-:S05]  /*1250*/  SEL R4, R4, RZ, !P4 ;  /* 0x000000ff04047207 */ /* 0x000fca0006000000 */
[----:B-1----:R-:W-:Y:S02]  /*1260*/  VIADD R29, R4, 0x12 ;  /* 0x00000012041d7836 */ /* 0x002fe40000000000 */
[----:B------:R-:W-:Y:S01]  /*1270*/  @!P0 IMAD.MOV R29, RZ, RZ, R4 ;  /* 0x000000ffff1d8224 */ /* 0x000fe200078e0204 */
[C---:B------:R-:W-:Y:S01]  /*1280*/  ISETP.GT.AND P0, PT, R2.reuse, 0xf, PT ;  /* 0x0000000f0200780c */ /* 0x040fe20003f04270 */
[C---:B------:R-:W-:Y:S01]  /*1290*/  VIADD R4, R2.reuse, 0x2 ;  /* 0x0000000202047836 */ /* 0x040fe20000000000 */
[----:B------:R-:W-:Y:S02]  /*12a0*/  ISETP.GE.AND P4, PT, R2, 0x10, PT ;  /* 0x000000100200780c */ /* 0x000fe40003f86270 */
[----:B------:R-:W-:Y:S02]  /*12b0*/  SEL R28, R5, RZ, P2 ;  /* 0x000000ff051c7207 */ /* 0x000fe40001000000 */
[----:B------:R-:W-:-:S05]  /*12c0*/  SEL R5, R4, RZ, !P4 ;  /* 0x000000ff04057207 */ /* 0x000fca0006000000 */
[----:B------:R-:W-:Y:S02]  /*12d0*/  VIADD R4, R5, 0x12 ;  /* 0x0000001205047836 */ /* 0x000fe40000000000 */
[----:B------:R-:W-:Y:S01]  /*12e0*/  @!P0 IMAD.MOV R4, RZ, RZ, R5 ;  /* 0x000000ffff048224 */ /* 0x000fe200078e0205 */
[----:B------:R-:W-:Y:S01]  /*12f0*/  SEL R5, R6, RZ, P2 ;  /* 0x000000ff06057207 */ /* 0x000fe20001000000 */
[----:B------:R-:W-:-:S04]  /*1300*/  IMAD R6, R21, R2, RZ ;  /* 0x0000000215067224 */ /* 0x000fc800078e02ff */
[----:B------:R-:W-:Y:S01]  /*1310*/  FADD R18, R18, R5 ;  /* 0x0000000512127221 */ /* 0x000fe20000000000 */
[----:B------:R-:W-:-:S04]  /*1320*/  IADD3 R5, R6, -R21, -R2 ;  /* 0x8000001506057210 */ /* 0x000fc80007ffe802 */
[----:B------:R-:W-:Y:S01]  /*1330*/  IADD3 R5, R29, R5, R4 ;  /* 0x000000051d057210 */ /* 0x000fe20007ffe004 */
[----:B------:R-:W-:-:S04]  /*1340*/  IMAD R21, R21, R4, RZ ;  /* 0x0000000415157224 */ /* 0x000fc800078e02ff */
[----:B------:R-:W-:Y:S01]  /*1350*/  VIADD R6, R5, 0x1 ;  /* 0x0000000105067836 */ /* 0x000fe20000000000 */
[----:B------:R-:W-:Y:S01]  /*1360*/  ISETP.GE.AND P0, PT, R0, 0x10, PT ;  /* 0x000000100000780c */ /* 0x000fe20003f06270 */
[----:B------:R-:W-:Y:S02]  /*1370*/  IMAD R2, R2, R29, R21 ;  /* 0x0000001d02027224 */ /* 0x000fe400078e0215 */
[----:B------:R-:W-:Y:S02]  /*1380*/  VIADD R5, R0, 0x2 ;  /* 0x0000000200057836 */ /* 0x000fe40000000000 */
[----:B------:R-:W-:Y:S01]  /*1390*/  IMAD R29, R29, R4, R6 ;  /* 0x000000041d1d7224 */ /* 0x000fe200078e0206 */
[C---:B------:R-:W-:Y:S01]  /*13a0*/  ISETP.GE.AND P4, PT, R3.reuse, 0x10, PT ;  /* 0x000000100300780c */ /* 0x040fe20003f86270 */
[----:B------:R-:W-:Y:S01]  /*13b0*/  VIADD R4, R3, 0x2 ;  /* 0x0000000203047836 */ /* 0x000fe20000000000 */
[----:B------:R-:W-:Y:S02]  /*13c0*/  SEL R6, R5, RZ, !P0 ;  /* 0x000000ff05067207 */ /* 0x000fe40004000000 */
[----:B------:R-:W-:-:S02]  /*13d0*/  ISETP.GT.AND P0, PT, R3, 0xf, PT ;  /* 0x0000000f0300780c */ /* 0x000fc40003f04270 */
[----:B------:R-:W-:Y:S02]  /*13e0*/  SEL R4, R4, RZ, !P4 ;  /* 0x000000ff04047207 */ /* 0x000fe40006000000 */
[C---:B------:R-:W-:Y:S01]  /*13f0*/  ISETP.GT.AND P4, PT, R0.reuse, 0xf, PT ;  /* 0x0000000f0000780c */ /* 0x040fe20003f84270 */
[----:B------:R-:W-:Y:S02]  /*1400*/  IMAD R21, R0, R3, RZ ;  /* 0x0000000300157224 */ /* 0x000fe400078e02ff */
[----:B------:R-:W-:-:S06]  /*1410*/  VIADD R5, R4, 0x12 ;  /* 0x0000001204057836 */ /* 0x000fcc0000000000 */
[----:B------:R-:W-:Y:S02]  /*1420*/  @!P0 IMAD.MOV R5, RZ, RZ, R4 ;  /* 0x000000ffff058224 */ /* 0x000fe400078e0204 */
[----:B------:R-:W-:Y:S02]  /*1430*/  VIADD R4, R6, 0x12 ;  /* 0x0000001206047836 */ /* 0x000fe40000000000 */
[----:B------:R-:W-:Y:S01]  /*1440*/  @!P4 IMAD.MOV R4, RZ, RZ, R6 ;  /* 0x000000ffff04c224 */ /* 0x000fe200078e0206 */
[----:B------:R-:W-:-:S04]  /*1450*/  IADD3 R6, R21, -R0, -R3 ;  /* 0x8000000015067210 */ /* 0x000fc80007ffe803 */
[----:B------:R-:W-:Y:S01]  /*1460*/  IADD3 R6, R4, R6, R5 ;  /* 0x0000000604067210 */ /* 0x000fe20007ffe005 */
[-C--:B------:R-:W-:Y:S02]  /*1470*/  IMAD R0, R0, R5.reuse, RZ ;  /* 0x0000000500007224 */ /* 0x080fe400078e02ff */
[----:B------:R-:W-:Y:S02]  /*1480*/  IMAD.IADD R2, R29, 0x1, -R2 ;  /* 0x000000011d027824 */ /* 0x000fe400078e0a02 */
[----:B------:R-:W-:Y:S02]  /*1490*/  VIADD R6, R6, 0x1 ;  /* 0x0000000106067836 */ /* 0x000fe40000000000 */
[----:B------:R-:W-:Y:S02]  /*14a0*/  IMAD R0, R3, R4, R0 ;  /* 0x0000000403007224 */ /* 0x000fe400078e0200 */
[----:B------:R-:W-:Y:S01]  /*14b0*/  IMAD R5, R4, R5, R6 ;  /* 0x0000000504057224 */ /* 0x000fe200078e0206 */
[----:B------:R-:W-:-:S02]  /*14c0*/  I2FP.F32.S32 R4, R2 ;  /* 0x0000000200047245 */ /* 0x000fc40000201400 */
[----:B------:R-:W-:Y:S01]  /*14d0*/  SEL R7, R7, RZ, P2 ;  /* 0x000000ff07077207 */ /* 0x000fe20001000000 */
[----:B------:R-:W-:Y:S01]  /*14e0*/  IMAD.IADD R0, R5, 0x1, -R0 ;  /* 0x0000000105007824 */ /* 0x000fe200078e0a00 */
[C---:B------:R-:W-:Y:S01]  /*14f0*/  FSETP.GT.AND P0, PT, |R4|.reuse, 8.50705917302346158658e+37, PT ;  /* 0x7e8000000400780b */ /* 0x040fe20003f04200 */
[----:B------:R-:W1:Y:S01]  /*1500*/  LDC.64 R2, c[0x0][0x218] ;  /* 0x00008600ff027b82 */ /* 0x000e620000000a00 */
[----:B------:R-:W-:Y:S02]  /*1510*/  FSETP.GEU.AND P4, PT, |R4|, 1.175494350822287508e-38, PT ;  /* 0x008000000400780b */ /* 0x000fe40003f8e200 */
[----:B------:R-:W-:Y:S01]  /*1520*/  I2FP.F32.S32 R0, R0 ;  /* 0x0000000000007245 */ /* 0x000fe20000201400 */
[----:B------:R-:W-:-:S03]  /*1530*/  FADD R16, R16, R7 ;  /* 0x0000000710107221 */ /* 0x000fc60000000000 */
[----:B------:R-:W-:Y:S02]  /*1540*/  FSETP.GT.AND P2, PT, |R0|, 8.50705917302346158658e+37, PT ;  /* 0x7e8000000000780b */ /* 0x000fe40003f44200 */
[----:B---3--:R-:W-:Y:S02]  /*1550*/  SEL R12, R12, RZ, P1 ;  /* 0x000000ff0c0c7207 */ /* 0x008fe40000800000 */
[----:B------:R-:W-:Y:S02]  /*1560*/  SEL R13, R13, RZ, P1 ;  /* 0x000000ff0d0d7207 */ /* 0x000fe40000800000 */
[----:B------:R-:W-:Y:S02]  /*1570*/  SEL R7, R14, RZ, P1 ;  /* 0x000000ff0e077207 */ /* 0x000fe40000800000 */
[----:B------:R-:W-:Y:S02]  /*1580*/  SEL R15, R15, RZ, P1 ;  /* 0x000000ff0f0f7207 */ /* 0x000fe40000800000 */
[----:B------:R-:W-:Y:S01]  /*1590*/  FSETP.GEU.AND P1, PT, |R0|, 1.175494350822287508e-38, PT ;  /* 0x008000000000780b */ /* 0x000fe20003f2e200 */
[----:B------:R-:W-:-:S02]  /*15a0*/  @P0 FMUL R4, R4, 0.25 ;  /* 0x3e80000004040820 */ /* 0x000fc40000400000 */
[----:B------:R-:W-:Y:S02]  /*15b0*/  @P2 FMUL R0, R0, 0.25 ;  /* 0x3e80000000002820 */ /* 0x000fe40000400000 */
[----:B------:R-:W-:Y:S01]  /*15c0*/  @!P4 FMUL R4, R4, 16777216 ;  /* 0x4b8000000404c820 */ /* 0x000fe20000400000 */
[----:B------:R-:W-:-:S03]  /*15d0*/  FADD R6, R22, R7 ;  /* 0x0000000716067221 */ /* 0x000fc60000000000 */
[----:B------:R-:W2:Y:S01]  /*15e0*/  MUFU.RCP R14, R4 ;  /* 0x00000004000e7308 */ /* 0x000ea20000001000 */
[----:B------:R-:W-:Y:S01]  /*15f0*/  FADD R17, R17, R12 ;  /* 0x0000000c11117221 */ /* 0x000fe20000000000 */
[----:B------:R-:W-:Y:S01]  /*1600*/  FADD R5, R20, R13 ;  /* 0x0000000d14057221 */ /* 0x000fe20000000000 */
[----:B------:R-:W-:Y:S01]  /*1610*/  FADD R7, R26, R15 ;  /* 0x0000000f1a077221 */ /* 0x000fe20000000000 */
[----:B------:R-:W-:Y:S01]  /*1620*/  @!P1 FMUL R0, R0, 16777216 ;  /* 0x4b80000000009820 */ /* 0x000fe20000400000 */
[----:B----4-:R-:W-:Y:S01]  /*1630*/  SEL R12, R9, RZ, P3 ;  /* 0x000000ff090c7207 */ /* 0x010fe20001800000 */
[----:B------:R-:W-:Y:S01]  /*1640*/  FADD R19, R19, R28 ;  /* 0x0000001c13137221 */ /* 0x000fe20000000000 */
[----:B------:R-:W-:Y:S01]  /*1650*/  SEL R8, R8, RZ, P3 ;  /* 0x000000ff08087207 */ /* 0x000fe20001800000 */
[----:B------:R-:W-:Y:S01]  /*1660*/  @P0 FMUL R17, R17, 0.25 ;  /* 0x3e80000011110820 */ /* 0x000fe20000400000 */
[----:B------:R-:W-:Y:S01]  /*1670*/  SEL R9, R10, RZ, P3 ;  /* 0x000000ff0a097207 */ /* 0x000fe20001800000 */
[----:B------:R-:W-:Y:S01]  /*1680*/  @P0 FMUL R5, R5, 0.25 ;  /* 0x3e80000005050820 */ /* 0x000fe20000400000 */
[----:B------:R-:W-:Y:S01]  /*1690*/  SEL R11, R11, RZ, P3 ;  /* 0x000000ff0b0b7207 */ /* 0x000fe20001800000 */
[----:B------:R-:W-:Y:S01]  /*16a0*/  @P0 FMUL R6, R6, 0.25 ;  /* 0x3e80000006060820 */ /* 0x000fe20000400000 */
[----:B------:R-:W-:Y:S01]  /*16b0*/  @P0 FMUL R7, R7, 0.25 ;  /* 0x3e80000007070820 */ /* 0x000fe20000400000 */
[----:B------:R-:W3:Y:S01]  /*16c0*/  MUFU.RCP R0, R0 ;  /* 0x0000000000007308 */ /* 0x000ee20000001000 */
[----:B------:R-:W-:Y:S01]  /*16d0*/  @!P4 FMUL R17, R17, 16777216 ;  /* 0x4b8000001111c820 */ /* 0x000fe20000400000 */
[----:B------:R-:W-:Y:S01]  /*16e0*/  @!P4 FMUL R5, R5, 16777216 ;  /* 0x4b8000000505c820 */ /* 0x000fe20000400000 */
[----:B------:R-:W-:Y:S01]  /*16f0*/  @!P4 FMUL R6, R6, 16777216 ;  /* 0x4b8000000606c820 */ /* 0x000fe20000400000 */
[----:B------:R-:W-:Y:S01]  /*1700*/  @!P4 FMUL R7, R7, 16777216 ;  /* 0x4b8000000707c820 */ /* 0x000fe20000400000 */
[----:B------:R-:W-:Y:S01]  /*1710*/  FADD R8, R27, R8 ;  /* 0x000000081b087221 */ /* 0x000fe20000000000 */
[----:B------:R-:W-:Y:S01]  /*1720*/  FADD R12, R19, R12 ;  /* 0x0000000c130c7221 */ /* 0x000fe20000000000 */
[----:B------:R-:W-:Y:S01]  /*1730*/  FADD R9, R18, R9 ;  /* 0x0000000912097221 */ /* 0x000fe20000000000 */
[----:B------:R-:W-:Y:S01]  /*1740*/  FADD R11, R16, R11 ;  /* 0x0000000b100b7221 */ /* 0x000fe20000000000 */
[----:B-1----:R-:W-:-:S04]  /*1750*/  IMAD.WIDE R2, R23, 0x4, R2 ;  /* 0x0000000417027825 */ /* 0x002fc800078e0202 */
[C---:B--2---:R-:W-:Y:S01]  /*1760*/  FMUL R4, R14.reuse, R17 ;  /* 0x000000110e047220 */ /* 0x044fe20000400000 */
[C---:B------:R-:W-:Y:S01]  /*1770*/  FMUL R5, R14.reuse, R5 ;  /* 0x000000050e057220 */ /* 0x040fe20000400000 */
[C---:B------:R-:W-:Y:S01]  /*1780*/  FMUL R6, R14.reuse, R6 ;  /* 0x000000060e067220 */ /* 0x040fe20000400000 */
[----:B------:R-:W-:Y:S01]  /*1790*/  FMUL R7, R14, R7 ;  /* 0x000000070e077220 */ /* 0x000fe20000400000 */
[----:B------:R-:W-:Y:S01]  /*17a0*/  @P2 FMUL R8, R8, 0.25 ;  /* 0x3e80000008082820 */ /* 0x000fe20000400000 */
[----:B------:R-:W-:Y:S01]  /*17b0*/  @P2 FMUL R12, R12, 0.25 ;  /* 0x3e8000000c0c2820 */ /* 0x000fe20000400000 */
[----:B------:R-:W-:Y:S01]  /*17c0*/  @P2 FMUL R9, R9, 0.25 ;  /* 0x3e80000009092820 */ /* 0x000fe20000400000 */
[----:B------:R-:W-:Y:S01]  /*17d0*/  @P2 FMUL R11, R11, 0.25 ;  /* 0x3e8000000b0b2820 */ /* 0x000fe20000400000 */
[----:B------:R-:W-:Y:S01]  /*17e0*/  @!P1 FMUL R8, R8, 16777216 ;  /* 0x4b80000008089820 */ /* 0x000fe20000400000 */
[----:B------:R-:W-:Y:S01]  /*17f0*/  @!P1 FMUL R12, R12, 16777216 ;  /* 0x4b8000000c0c9820 */ /* 0x000fe20000400000 */
[----:B------:R-:W-:Y:S01]  /*1800*/  @!P1 FMUL R9, R9, 16777216 ;  /* 0x4b80000009099820 */ /* 0x000fe20000400000 */
[----:B------:R-:W-:Y:S01]  /*1810*/  @!P1 FMUL R11, R11, 16777216 ;  /* 0x4b8000000b0b9820 */ /* 0x000fe20000400000 */
[----:B------:R1:W-:Y:S01]  /*1820*/  @!P6 STG.E.128 desc[UR4][R2.64], R4 ;  /* 0x000000040200e986 */ /* 0x0003e2000c101d04 */
[C---:B---3--:R-:W-:Y:S01]  /*1830*/  FMUL R16, R0.reuse, R8 ;  /* 0x0000000800107220 */ /* 0x048fe20000400000 */
[C---:B------:R-:W-:Y:S01]  /*1840*/  FMUL R17, R0.reuse, R12 ;  /* 0x0000000c00117220 */ /* 0x040fe20000400000 */
[C---:B------:R-:W-:Y:S01]  /*1850*/  FMUL R18, R0.reuse, R9 ;  /* 0x0000000900127220 */ /* 0x040fe20000400000 */
[----:B------:R-:W-:Y:S01]  /*1860*/  FMUL R19, R0, R11 ;  /* 0x0000000b00137220 */ /* 0x000fe20000400000 */
[----:B------:R-:W-:Y:S06]  /*1870*/  @P5 EXIT ;  /* 0x000000000000594d */ /* 0x000fec0003800000 */
[----:B------:R-:W-:Y:S01]  /*1880*/  STG.E.128 desc[UR4][R2.64+0x800], R16 ;  /* 0x0008001002007986 */ /* 0x000fe2000c101d04 */
[----:B------:R-:W-:Y:S05]  /*1890*/  EXIT ;  /* 0x000000000000794d */ /* 0x000fea0003800000 */
.L_x_0:
[----:B------:R-:W-:-:S00]  /*18a0*/  BRA `(.L_x_0) ;  /* 0xfffffffc00fc7947 */ /* 0x000fc0000383ffff */
[----:B------:R-:W-:-:S00]  /*18b0*/  NOP ;  /* 0x0000000000007918 */ /* 0x000fc00000000000 */
        /* <DEDUP_REMOVED lines=12> */
.L_x_1:


//--------------------- .nv.constant0.triton_poi_fused_avg_pool2d_37 --------------------------
	.section	.nv.constant0.triton_poi_fused_avg_pool2d_37,"a",@progbits
	.sectionflags	@""
	.align	4
.nv.constant0.triton_poi_fused_avg_pool2d_37:
	.zero		548
